//
// Generated by NVIDIA NVVM Compiler
//
// Compiler Build ID: CL-36424714
// Cuda compilation tools, release 13.0, V13.0.88
// Based on NVVM 20.0.0
//

.version 9.0
.target sm_100
.address_size 64

	// .globl	_Z7reduce3PfS_
.extern .shared .align 16 .b8 sdata[];

.visible .entry _Z7reduce3PfS_(
	.param .u64 .ptr .align 1 _Z7reduce3PfS__param_0,
	.param .u64 .ptr .align 1 _Z7reduce3PfS__param_1
)
{
	.reg .pred 	%p<4>;
	.reg .b32 	%r<13>;
	.reg .b32 	%f<5>;
	.reg .b64 	%rd<5>;

	ld.param.u64 	%rd1, [_Z7reduce3PfS__param_0];
	cvta.to.global.u64 	%rd2, %rd1;
	mov.u32 	%r1, %tid.x;
	mov.u32 	%r6, %ctaid.x;
	mov.u32 	%r12, %ntid.x;
	mad.lo.s32 	%r7, %r6, %r12, %r1;
	mul.wide.u32 	%rd3, %r7, 4;
	add.s64 	%rd4, %rd2, %rd3;
	ld.global.f32 	%f1, [%rd4];
	shl.b32 	%r8, %r1, 2;
	mov.u32 	%r9, sdata;
	add.s32 	%r3, %r9, %r8;
	st.shared.f32 	[%r3], %f1;
	bar.sync 	0;
	setp.lt.u32 	%p1, %r12, 2;
	@%p1 bra 	$L__BB0_4;
$L__BB0_1:
	shr.u32 	%r5, %r12, 1;
	setp.ge.u32 	%p2, %r1, %r5;
	@%p2 bra 	$L__BB0_3;
	shl.b32 	%r10, %r5, 2;
	add.s32 	%r11, %r3, %r10;
	ld.shared.f32 	%f2, [%r11];
	ld.shared.f32 	%f3, [%r3];
	add.f32 	%f4, %f2, %f3;
	st.shared.f32 	[%r3], %f4;
$L__BB0_3:
	bar.sync 	0;
	setp.gt.u32 	%p3, %r12, 3;
	mov.u32 	%r12, %r5;
	@%p3 bra 	$L__BB0_1;
$L__BB0_4:
	ret;

}


// ===== COMPILED SASS (sm_100) =====

	.target	sm_100

	.elftype	@"ET_EXEC"


//--------------------- .note.nv.tkinfo           --------------------------
	.section	.note.nv.tkinfo,"",@"SHT_NOTE"
	.sectionflags	@"SHF_NOTE_NV_TKINFO"
	.tkinfo
        /*0018*/ 	.word	0x00000002
        /*0030*/ 	.string	""
        /*0030*/ 	.string	"ptxas"
        /*0030*/ 	.string	"Cuda compilation tools, release 13.0, V13.0.88"
        /*0030*/ 	.string	"Build cuda_13.0.r13.0/compiler.36424714_0"
        /*0030*/ 	.string	"-arch sm_100 -m 64 "



//--------------------- .note.nv.cuinfo           --------------------------
	.section	.note.nv.cuinfo,"",@"SHT_NOTE"
	.sectionflags	@"SHF_NOTE_NV_CUINFO"
        /*0018*/ 	.short	0x0002
        /*001a*/ 	.short	0x0064
        /*001c*/ 	.short	0x0082
	.zero		2


//--------------------- .nv.info                  --------------------------
	.section	.nv.info,"",@"SHT_CUDA_INFO"
	.align	4


	//----- nvinfo : EIATTR_REGCOUNT
	.align		4
        /*0000*/ 	.byte	0x04, 0x2f
        /*0002*/ 	.short	(.L_1 - .L_0)
	.align		4
.L_0:
        /*0004*/ 	.word	index@(_Z7reduce3PfS_)
        /*0008*/ 	.word	0x0000000a


	//----- nvinfo : EIATTR_FRAME_SIZE
	.align		4
.L_1:
        /*000c*/ 	.byte	0x04, 0x11
        /*000e*/ 	.short	(.L_3 - .L_2)
	.align		4
.L_2:
        /*0010*/ 	.word	index@(_Z7reduce3PfS_)
        /*0014*/ 	.word	0x00000000


	//----- nvinfo : EIATTR_MIN_STACK_SIZE
	.align		4
.L_3:
        /*0018*/ 	.byte	0x04, 0x12
        /*001a*/ 	.short	(.L_5 - .L_4)
	.align		4
.L_4:
        /*001c*/ 	.word	index@(_Z7reduce3PfS_)
        /*0020*/ 	.word	0x00000000
.L_5:


//--------------------- .nv.compat                --------------------------
	.section	.nv.compat,"",@"SHT_CUDA_COMPAT_INFO"
	.align	4
        /*0000*/ 	.byte	0x02, 0x09, 0x00, 0x00, 0x02, 0x02, 0x01, 0x00, 0x02, 0x05, 0x05, 0x00, 0x03, 0x07, 0x01, 0x01
        /*0010*/ 	.byte	0x02, 0x03, 0x00, 0x00, 0x02, 0x06, 0x01, 0x00, 0x04, 0x0b, 0x08, 0x00, 0x09, 0x00, 0x00, 0x00
        /*0020*/ 	.byte	0x00, 0x00, 0x00, 0x00


//--------------------- .nv.info._Z7reduce3PfS_   --------------------------
	.section	.nv.info._Z7reduce3PfS_,"",@"SHT_CUDA_INFO"
	.sectionflags	@""
	.align	4


	//----- nvinfo : EIATTR_CUDA_API_VERSION
	.align		4
        /*0000*/ 	.byte	0x04, 0x37
        /*0002*/ 	.short	(.L_7 - .L_6)
.L_6:
        /*0004*/ 	.word	0x00000082


	//----- nvinfo : EIATTR_KPARAM_INFO
	.align		4
.L_7:
        /*0008*/ 	.byte	0x04, 0x17
        /*000a*/ 	.short	(.L_9 - .L_8)
.L_8:
        /*000c*/ 	.word	0x00000000
        /*0010*/ 	.short	0x0001
        /*0012*/ 	.short	0x0008
        /*0014*/ 	.byte	0x00, 0xf5, 0x21, 0x00


	//----- nvinfo : EIATTR_KPARAM_INFO
	.align		4
.L_9:
        /*0018*/ 	.byte	0x04, 0x17
        /*001a*/ 	.short	(.L_11 - .L_10)
.L_10:
        /*001c*/ 	.word	0x00000000
        /*0020*/ 	.short	0x0000
        /*0022*/ 	.short	0x0000
        /*0024*/ 	.byte	0x00, 0xf5, 0x21, 0x00


	//----- nvinfo : EIATTR_SPARSE_MMA_MASK
	.align		4
.L_11:
        /*0028*/ 	.byte	0x03, 0x50
        /*002a*/ 	.short	0x0000


	//----- nvinfo : EIATTR_MAXREG_COUNT
	.align		4
        /*002c*/ 	.byte	0x03, 0x1b
        /*002e*/ 	.short	0x00ff


	//----- nvinfo : EIATTR_NUM_BARRIERS
	.align		4
        /*0030*/ 	.byte	0x02, 0x4c
        /*0032*/ 	.byte	0x01
	.zero		1


	//----- nvinfo : EIATTR_MERCURY_ISA_VERSION
	.align		4
        /*0034*/ 	.byte	0x03, 0x5f
        /*0036*/ 	.short	0x0101


	//----- nvinfo : EIATTR_VRC_CTA_INIT_COUNT
	.align		4
        /*0038*/ 	.byte	0x02, 0x4a
	.zero		1
	.zero		1


	//----- nvinfo : EIATTR_EXIT_INSTR_OFFSETS
	.align		4
        /*003c*/ 	.byte	0x04, 0x1c
        /*003e*/ 	.short	(.L_13 - .L_12)


	//   ....[0]....
.L_12:
        /*0040*/ 	.word	0x00000100


	//   ....[1]....
        /*0044*/ 	.word	0x000001c0


	//----- nvinfo : EIATTR_CBANK_PARAM_SIZE
	.align		4
.L_13:
        /*0048*/ 	.byte	0x03, 0x19
        /*004a*/ 	.short	0x0010


	//----- nvinfo : EIATTR_PARAM_CBANK
	.align		4
        /*004c*/ 	.byte	0x04, 0x0a
        /*004e*/ 	.short	(.L_15 - .L_14)
	.align		4
.L_14:
        /*0050*/ 	.word	index@(.nv.constant0._Z7reduce3PfS_)
        /*0054*/ 	.short	0x0380
        /*0056*/ 	.short	0x0010


	//----- nvinfo : EIATTR_SW_WAR
	.align		4
.L_15:
        /*0058*/ 	.byte	0x04, 0x36
        /*005a*/ 	.short	(.L_17 - .L_16)
.L_16:
        /*005c*/ 	.word	0x00000008
.L_17:


//--------------------- .nv.callgraph             --------------------------
	.section	.nv.callgraph,"",@"SHT_CUDA_CALLGRAPH"
	.align	4
	.sectionentsize	8
	.align		4
        /*0000*/ 	.word	0x00000000
	.align		4
        /*0004*/ 	.word	0xffffffff
	.align		4
        /*0008*/ 	.word	0x00000000
	.align		4
        /*000c*/ 	.word	0xfffffffe
	.align		4
        /*0010*/ 	.word	0x00000000
	.align		4
        /*0014*/ 	.word	0xfffffffd
	.align		4
        /*0018*/ 	.word	0x00000000
	.align		4
        /*001c*/ 	.word	0xfffffffc


//--------------------- .text._Z7reduce3PfS_      --------------------------
	.section	.text._Z7reduce3PfS_,"ax",@progbits
	.align	128
        .global         _Z7reduce3PfS_
        .type           _Z7reduce3PfS_,@function
        .size           _Z7reduce3PfS_,(.L_x_2 - _Z7reduce3PfS_)
        .other          _Z7reduce3PfS_,@"STO_CUDA_ENTRY STV_DEFAULT"
_Z7reduce3PfS_:
.text._Z7reduce3PfS_:
[----:B------:R-:W-:Y:S01]  /*0000*/  LDC R1, c[0x0][0x37c] ;  /* 0x0000df00ff017b82 */ /* 0x000fe20000000800 */
[----:B------:R-:W0:Y:S07]  /*0010*/  S2R R6, SR_TID.X ;  /* 0x0000000000067919 */ /* 0x000e2e0000002100 */
[----:B------:R-:W0:Y:S01]  /*0020*/  S2UR UR6, SR_CTAID.X ;  /* 0x00000000000679c3 */ /* 0x000e220000002500 */
[----:B------:R-:W1:Y:S07]  /*0030*/  LDCU.64 UR4, c[0x0][0x358] ;  /* 0x00006b00ff0477ac */ /* 0x000e6e0008000a00 */
[----:B------:R-:W0:Y:S08]  /*0040*/  LDC R0, c[0x0][0x360] ;  /* 0x0000d800ff007b82 */ /* 0x000e300000000800 */
[----:B------:R-:W2:Y:S01]  /*0050*/  LDC.64 R2, c[0x0][0x380] ;  /* 0x0000e000ff027b82 */ /* 0x000ea20000000a00 */
[----:B0-----:R-:W-:-:S04]  /*0060*/  IMAD R5, R0, UR6, R6 ;  /* 0x0000000600057c24 */ /* 0x001fc8000f8e0206 */
[----:B--2---:R-:W-:-:S06]  /*0070*/  IMAD.WIDE.U32 R2, R5, 0x4, R2 ;  /* 0x0000000405027825 */ /* 0x004fcc00078e0002 */
[----:B-1----:R-:W2:Y:S01]  /*0080*/  LDG.E R2, desc[UR4][R2.64] ;  /* 0x0000000402027981 */ /* 0x002ea2000c1e1900 */
[----:B------:R-:W0:Y:S01]  /*0090*/  S2UR UR5, SR_CgaCtaId ;  /* 0x00000000000579c3 */ /* 0x000e220000008800 */
[----:B------:R-:W-:Y:S01]  /*00a0*/  UMOV UR4, 0x400 ;  /* 0x0000040000047882 */ /* 0x000fe20000000000 */
[----:B------:R-:W-:Y:S01]  /*00b0*/  ISETP.GE.U32.AND P0, PT, R0, 0x2, PT ;  /* 0x000000020000780c */ /* 0x000fe20003f06070 */
[----:B0-----:R-:W-:-:S06]  /*00c0*/  ULEA UR4, UR5, UR4, 0x18 ;  /* 0x0000000405047291 */ /* 0x001fcc000f8ec0ff */
[----:B------:R-:W-:-:S05]  /*00d0*/  LEA R5, R6, UR4, 0x2 ;  /* 0x0000000406057c11 */ /* 0x000fca000f8e10ff */
[----:B--2---:R0:W-:Y:S01]  /*00e0*/  STS [R5], R2 ;  /* 0x0000000205007388 */ /* 0x0041e20000000800 */
[----:B------:R-:W-:Y:S06]  /*00f0*/  BAR.SYNC.DEFER_BLOCKING 0x0 ;  /* 0x0000000000007b1d */ /* 0x000fec0000010000 */
[----:B------:R-:W-:Y:S05]  /*0100*/  @!P0 EXIT ;  /* 0x000000000000894d */ /* 0x000fea0003800000 */
.L_x_0:
[----:B------:R-:W-:-:S04]  /*0110*/  SHF.R.U32.HI R7, RZ, 0x1, R0 ;  /* 0x00000001ff077819 */ /* 0x000fc80000011600 */
[----:B------:R-:W-:-:S13]  /*0120*/  ISETP.GE.U32.AND P0, PT, R6, R7, PT ;  /* 0x000000070600720c */ /* 0x000fda0003f06070 */
[----:B0-----:R-:W-:Y:S01]  /*0130*/  @!P0 IMAD R2, R7, 0x4, R5 ;  /* 0x0000000407028824 */ /* 0x001fe200078e0205 */
[----:B------:R-:W-:Y:S05]  /*0140*/  @!P0 LDS R3, [R5] ;  /* 0x0000000005038984 */ /* 0x000fea0000000800 */
[----:B------:R-:W0:Y:S02]  /*0150*/  @!P0 LDS R2, [R2] ;  /* 0x0000000002028984 */ /* 0x000e240000000800 */
[----:B0-----:R-:W-:-:S05]  /*0160*/  @!P0 FADD R4, R2, R3 ;  /* 0x0000000302048221 */ /* 0x001fca0000000000 */
[----:B------:R1:W-:Y:S01]  /*0170*/  @!P0 STS [R5], R4 ;  /* 0x0000000405008388 */ /* 0x0003e20000000800 */
[----:B------:R-:W-:Y:S01]  /*0180*/  BAR.SYNC.DEFER_BLOCKING 0x0 ;  /* 0x0000000000007b1d */ /* 0x000fe20000010000 */
[----:B------:R-:W-:Y:S01]  /*0190*/  ISETP.GT.U32.AND P0, PT, R0, 0x3, PT ;  /* 0x000000030000780c */ /* 0x000fe20003f04070 */
[----:B------:R-:W-:-:S12]  /*01a0*/  IMAD.MOV.U32 R0, RZ, RZ, R7 ;  /* 0x000000ffff007224 */ /* 0x000fd800078e0007 */
[----:B-1----:R-:W-:Y:S05]  /*01b0*/  @P0 BRA `(.L_x_0) ;  /* 0xfffffffc00d40947 */ /* 0x002fea000383ffff */
[----:B------:R-:W-:Y:S05]  /*01c0*/  EXIT ;  /* 0x000000000000794d */ /* 0x000fea0003800000 */
.L_x_1:
[----:B------:R-:W-:-:S00]  /*01d0*/  BRA `(.L_x_1) ;  /* 0xfffffffc00fc7947 */ /* 0x000fc0000383ffff */
[----:B------:R-:W-:-:S00]  /*01e0*/  NOP ;  /* 0x0000000000007918 */ /* 0x000fc00000000000 */
        /* <DEDUP_REMOVED lines=9> */
.L_x_2:


//--------------------- .nv.shared._Z7reduce3PfS_ --------------------------
	.section	.nv.shared._Z7reduce3PfS_,"aw",@nobits
	.sectionflags	@""
	.align	16
	.zero		1024


//--------------------- .nv.shared.reserved.0     --------------------------
	.section	.nv.shared.reserved.0,"aw",@nobits
	.weak		__nv_reservedSMEM_offset_0_alias
	.size		__nv_reservedSMEM_offset_0_alias, 0, 64
	.other		__nv_reservedSMEM_offset_0_alias,@"STO_CUDA_RESERVED_SHARED STV_DEFAULT"
__nv_reservedSMEM_offset_0_alias:
	.zero		0
	.zero		64


//--------------------- .nv.constant0._Z7reduce3PfS_ --------------------------
	.section	.nv.constant0._Z7reduce3PfS_,"a",@progbits
	.sectionflags	@""
	.align	4
.nv.constant0._Z7reduce3PfS_:
	.zero		912


//--------------------- SYMBOLS --------------------------

	.type		.nv.reservedSmem.offset0,@object
	.size		.nv.reservedSmem.offset0,0x4
	.type		.nv.reservedSmem.cap,@object
	.size		.nv.reservedSmem.cap,0x4
